def gluon_mma(
    a_ptr,
    b_ptr,
    c_ptr,
    M: gl.constexpr,
    N: gl.constexpr,
    K: gl.constexpr,
    BLK_A: gl.constexpr,
    BLK_B: gl.constexpr,
    SHARED_A: gl.constexpr,
    SHARED_B: gl.constexpr,
    ACC_LAYOUT: gl.constexpr,
    TMEM_LAYOUT: gl.constexpr,
    USE_TCGEN05: gl.constexpr,
    IS_ASYNC: gl.constexpr,
):
    offs_m = gl.arange(0, M, layout=gl.SliceLayout(1, BLK_A))
    offs_ka = gl.arange(0, K, layout=gl.SliceLayout(0, BLK_A))
    offs_kb = gl.arange(0, K, layout=gl.SliceLayout(1, BLK_B))
    offs_n = gl.arange(0, N, layout=gl.SliceLayout(0, BLK_B))
    a = gl.load(a_ptr + offs_m[:, None] * K + offs_ka[None, :])
    b = gl.load(b_ptr + offs_kb[:, None] * N + offs_n[None, :])
    a_smem = gl.allocate_shared_memory(a.dtype, [M, K], SHARED_A, a)
    b_smem = gl.allocate_shared_memory(b.dtype, [K, N], SHARED_B, b)

    if USE_TCGEN05:
        fence_async_shared()
        bar = gl.allocate_shared_memory(gl.int64, [1], mbarrier.MBarrierLayout())
        mbarrier.init(bar, count=1)
        acc_tmem = allocate_tensor_memory(gl.float32, [M, N], TMEM_LAYOUT)
        tcgen05_mma(a_smem, b_smem, acc_tmem, use_acc=False)
        tcgen05_commit(bar)
        mbarrier.wait(bar, phase=0)
        mbarrier.invalidate(bar)
        acc = acc_tmem.load(ACC_LAYOUT)
    else:
        acc = gl.zeros([M, N], dtype=gl.float32, layout=ACC_LAYOUT)
        acc = hopper.warpgroup_mma(a_smem, b_smem, acc, is_async=IS_ASYNC)
        if IS_ASYNC:
            acc = hopper.warpgroup_mma_wait(num_outstanding=0, deps=[acc])

    out_layout: gl.constexpr = gl.BlockedLayout(
        [1, 1], [1, 32], [gl.num_warps(), 1], [1, 0]
    )
    acc = gl.convert_layout(acc, out_layout)
    offs_cm = gl.arange(0, M, layout=gl.SliceLayout(1, out_layout))
    offs_cn = gl.arange(0, N, layout=gl.SliceLayout(0, out_layout))
    gl.store(c_ptr + offs_cm[:, None] * N + offs_cn[None, :], acc)

# config = {"BLOCK_K": 64, "BLOCK_M": 128, "BLOCK_N": 64, "arch": "sm_90", "dtype": "fp16", "is_async": 0, "num_warps": 8}
# arch = sm_90


// ===== COMPILED SASS (sm_90a) =====

	.target	sm_90a

	.elftype	@"ET_EXEC"


//--------------------- .note.nv.tkinfo           --------------------------
	.section	.note.nv.tkinfo,"",@"SHT_NOTE"
	.sectionflags	@"SHF_NOTE_NV_TKINFO"
	.tkinfo
        /*0018*/ 	.word	0x00000002
        /*0030*/ 	.string	""
        /*0030*/ 	.string	"ptxas"
        /*0030*/ 	.string	"Cuda compilation tools, release 13.0, V13.0.88"
        /*0030*/ 	.string	"Build cuda_13.0.r13.0/compiler.36424714_0"
        /*0030*/ 	.string	"-v  -suppress-debug-info  -lineinfo  -arch sm_90a "



//--------------------- .note.nv.cuinfo           --------------------------
	.section	.note.nv.cuinfo,"",@"SHT_NOTE"
	.sectionflags	@"SHF_NOTE_NV_CUINFO"
        /*0018*/ 	.short	0x0002
        /*001a*/ 	.short	0x005a
        /*001c*/ 	.short	0x0082
	.zero		2


//--------------------- .nv.info                  --------------------------
	.section	.nv.info,"",@"SHT_CUDA_INFO"
	.align	4


	//----- nvinfo : EIATTR_REGCOUNT
	.align		4
        /*0000*/ 	.byte	0x04, 0x2f
        /*0002*/ 	.short	(.L_1 - .L_0)
	.align		4
.L_0:
        /*0004*/ 	.word	index@(gluon_mma)
        /*0008*/ 	.word	0x0000003c


	//----- nvinfo : EIATTR_FRAME_SIZE
	.align		4
.L_1:
        /*000c*/ 	.byte	0x04, 0x11
        /*000e*/ 	.short	(.L_3 - .L_2)
	.align		4
.L_2:
        /*0010*/ 	.word	index@(gluon_mma)
        /*0014*/ 	.word	0x00000000


	//----- nvinfo : EIATTR_MIN_STACK_SIZE
	.align		4
.L_3:
        /*0018*/ 	.byte	0x04, 0x12
        /*001a*/ 	.short	(.L_5 - .L_4)
	.align		4
.L_4:
        /*001c*/ 	.word	index@(gluon_mma)
        /*0020*/ 	.word	0x00000000
.L_5:


//--------------------- .nv.compat                --------------------------
	.section	.nv.compat,"",@"SHT_CUDA_COMPAT_INFO"
	.align	4
        /*0000*/ 	.byte	0x02, 0x09, 0x01, 0x00, 0x02, 0x02, 0x04, 0x00, 0x02, 0x05, 0x05, 0x00, 0x03, 0x07, 0x01, 0x01
        /*0010*/ 	.byte	0x02, 0x03, 0x00, 0x00, 0x02, 0x06, 0x01, 0x00, 0x04, 0x0b, 0x08, 0x00, 0x00, 0x00, 0x00, 0x00
        /*0020*/ 	.byte	0x00, 0x00, 0x00, 0x00


//--------------------- .nv.info.gluon_mma        --------------------------
	.section	.nv.info.gluon_mma,"",@"SHT_CUDA_INFO"
	.sectionflags	@""
	.align	4


	//----- nvinfo : EIATTR_CUDA_API_VERSION
	.align		4
        /*0000*/ 	.byte	0x04, 0x37
        /*0002*/ 	.short	(.L_7 - .L_6)
.L_6:
        /*0004*/ 	.word	0x00000082


	//----- nvinfo : EIATTR_KPARAM_INFO
	.align		4
.L_7:
        /*0008*/ 	.byte	0x04, 0x17
        /*000a*/ 	.short	(.L_9 - .L_8)
.L_8:
        /*000c*/ 	.word	0x00000000
        /*0010*/ 	.short	0x0004
        /*0012*/ 	.short	0x0020
        /*0014*/ 	.byte	0x00, 0xf4, 0x21, 0x00


	//----- nvinfo : EIATTR_KPARAM_INFO
	.align		4
.L_9:
        /*0018*/ 	.byte	0x04, 0x17
        /*001a*/ 	.short	(.L_11 - .L_10)
.L_10:
        /*001c*/ 	.word	0x00000000
        /*0020*/ 	.short	0x0003
        /*0022*/ 	.short	0x0018
        /*0024*/ 	.byte	0x00, 0xf4, 0x21, 0x00


	//----- nvinfo : EIATTR_KPARAM_INFO
	.align		4
.L_11:
        /*0028*/ 	.byte	0x04, 0x17
        /*002a*/ 	.short	(.L_13 - .L_12)
.L_12:
        /*002c*/ 	.word	0x00000000
        /*0030*/ 	.short	0x0002
        /*0032*/ 	.short	0x0010
        /*0034*/ 	.byte	0x00, 0xf4, 0x21, 0x00


	//----- nvinfo : EIATTR_KPARAM_INFO
	.align		4
.L_13:
        /*0038*/ 	.byte	0x04, 0x17
        /*003a*/ 	.short	(.L_15 - .L_14)
.L_14:
        /*003c*/ 	.word	0x00000000
        /*0040*/ 	.short	0x0001
        /*0042*/ 	.short	0x0008
        /*0044*/ 	.byte	0x00, 0xf4, 0x21, 0x00


	//----- nvinfo : EIATTR_KPARAM_INFO
	.align		4
.L_15:
        /*0048*/ 	.byte	0x04, 0x17
        /*004a*/ 	.short	(.L_17 - .L_16)
.L_16:
        /*004c*/ 	.word	0x00000000
        /*0050*/ 	.short	0x0000
        /*0052*/ 	.short	0x0000
        /*0054*/ 	.byte	0x00, 0xf4, 0x21, 0x00


	//----- nvinfo : EIATTR_SPARSE_MMA_MASK
	.align		4
.L_17:
        /*0058*/ 	.byte	0x03, 0x50
        /*005a*/ 	.short	0x0000


	//----- nvinfo : EIATTR_MAXREG_COUNT
	.align		4
        /*005c*/ 	.byte	0x03, 0x1b
        /*005e*/ 	.short	0x00ff


	//----- nvinfo : EIATTR_NUM_BARRIERS
	.align		4
        /*0060*/ 	.byte	0x02, 0x4c
        /*0062*/ 	.byte	0x01
	.zero		1


	//----- nvinfo : EIATTR_MERCURY_ISA_VERSION
	.align		4
        /*0064*/ 	.byte	0x03, 0x5f
        /*0066*/ 	.short	0x0101


	//----- nvinfo : EIATTR_EXIT_INSTR_OFFSETS
	.align		4
        /*0068*/ 	.byte	0x04, 0x1c
        /*006a*/ 	.short	(.L_19 - .L_18)


	//   ....[0]....
.L_18:
        /*006c*/ 	.word	0x00001010


	//----- nvinfo : EIATTR_REQNTID
	.align		4
.L_19:
        /*0070*/ 	.byte	0x04, 0x10
        /*0072*/ 	.short	(.L_21 - .L_20)
.L_20:
        /*0074*/ 	.word	0x00000100
        /*0078*/ 	.word	0x00000001
        /*007c*/ 	.word	0x00000001


	//----- nvinfo : EIATTR_CBANK_PARAM_SIZE
	.align		4
.L_21:
        /*0080*/ 	.byte	0x03, 0x19
        /*0082*/ 	.short	0x0028


	//----- nvinfo : EIATTR_PARAM_CBANK
	.align		4
        /*0084*/ 	.byte	0x04, 0x0a
        /*0086*/ 	.short	(.L_23 - .L_22)
	.align		4
.L_22:
        /*0088*/ 	.word	index@(.nv.constant0.gluon_mma)
        /*008c*/ 	.short	0x0210
        /*008e*/ 	.short	0x0028


	//----- nvinfo : EIATTR_SW_WAR
	.align		4
.L_23:
        /*0090*/ 	.byte	0x04, 0x36
        /*0092*/ 	.short	(.L_25 - .L_24)
.L_24:
        /*0094*/ 	.word	0x00000008
.L_25:


//--------------------- .nv.callgraph             --------------------------
	.section	.nv.callgraph,"",@"SHT_CUDA_CALLGRAPH"
	.align	4
	.sectionentsize	8
	.align		4
        /*0000*/ 	.word	0x00000000
	.align		4
        /*0004*/ 	.word	0xffffffff
	.align		4
        /*0008*/ 	.word	0x00000000
	.align		4
        /*000c*/ 	.word	0xfffffffe
	.align		4
        /*0010*/ 	.word	0x00000000
	.align		4
        /*0014*/ 	.word	0xfffffffd
	.align		4
        /*0018*/ 	.word	0x00000000
	.align		4
        /*001c*/ 	.word	0xfffffffc


//--------------------- .text.gluon_mma           --------------------------
	.section	.text.gluon_mma,"ax",@progbits
	.align	128
        .global         gluon_mma
        .type           gluon_mma,@function
        .size           gluon_mma,(.L_x_1 - gluon_mma)
        .other          gluon_mma,@"STO_CUDA_ENTRY STV_DEFAULT"
gluon_mma:
.text.gluon_mma:
[----:B------:R-:W-:Y:S01]  /*0000*/  LDC R1, c[0x0][0x28] ;  /* 0x00000a00ff017b82 */ /* 0x000fe20000000800 */
[----:B------:R-:W0:Y:S07]  /*0010*/  S2R R4, SR_TID.X ;  /* 0x0000000000047919 */ /* 0x000e2e0000002100 */
[----:B------:R-:W1:Y:S01]  /*0020*/  LDC.64 R6, c[0x0][0x210] ;  /* 0x00008400ff067b82 */ /* 0x000e620000000a00 */
[----:B------:R-:W-:Y:S01]  /*0030*/  ULDC.64 UR10, c[0x0][0x208] ;  /* 0x00008200000a7ab9 */ /* 0x000fe20000000a00 */
[----:B------:R-:W-:-:S06]  /*0040*/  ULDC.64 UR4, c[0x0][0x210] ;  /* 0x0000840000047ab9 */ /* 0x000fcc0000000a00 */
[----:B------:R-:W2:Y:S08]  /*0050*/  S2UR UR8, SR_CgaCtaId ;  /* 0x00000000000879c3 */ /* 0x000eb00000008800 */
[----:B------:R-:W3:Y:S01]  /*0060*/  LDC.64 R18, c[0x0][0x218] ;  /* 0x00008600ff127b82 */ /* 0x000ee20000000a00 */
[C---:B0-----:R-:W-:Y:S02]  /*0070*/  LOP3.LUT R2, R4.reuse, 0xe0, RZ, 0xc0, !PT ;  /* 0x000000e004027812 */ /* 0x041fe400078ec0ff */
[----:B------:R-:W-:-:S03]  /*0080*/  LOP3.LUT R0, R4, 0x1f, RZ, 0xc0, !PT ;  /* 0x0000001f04007812 */ /* 0x000fc600078ec0ff */
[----:B------:R-:W-:-:S04]  /*0090*/  IMAD.SHL.U32 R16, R2, 0x2, RZ ;  /* 0x0000000202107824 */ /* 0x000fc800078e00ff */
[----:B-1----:R-:W-:-:S04]  /*00a0*/  IMAD.WIDE.U32 R6, R16, 0x2, R6 ;  /* 0x0000000210067825 */ /* 0x002fc800078e0006 */
[----:B------:R-:W-:-:S05]  /*00b0*/  IMAD.WIDE.U32 R6, R0, 0x2, R6 ;  /* 0x0000000200067825 */ /* 0x000fca00078e0006 */
[----:B------:R-:W4:Y:S04]  /*00c0*/  LDG.E.U16 R17, desc[UR10][R6.64] ;  /* 0x0000000a06117981 */ /* 0x000f28000c1e1500 */
[----:B------:R-:W5:Y:S04]  /*00d0*/  LDG.E.U16 R20, desc[UR10][R6.64+0x400] ;  /* 0x0004000a06147981 */ /* 0x000f68000c1e1500 */
        /* <DEDUP_REMOVED lines=11> */
[----:B------:R-:W5:Y:S01]  /*0190*/  LDG.E.U16 R11, desc[UR10][R6.64+0x3400] ;  /* 0x0034000a060b7981 */ /* 0x000f62000c1e1500 */
[----:B------:R-:W-:Y:S01]  /*01a0*/  IMAD.SHL.U32 R5, R4, 0x2, RZ ;  /* 0x0000000204057824 */ /* 0x000fe200078e00ff */
[----:B------:R-:W-:Y:S01]  /*01b0*/  SHF.R.U32.HI R10, RZ, 0x1, R2 ;  /* 0x00000001ff0a7819 */ /* 0x000fe20000011602 */
[----:B------:R-:W-:Y:S01]  /*01c0*/  IMAD R12, R2, 0x2, R0 ;  /* 0x00000002020c7824 */ /* 0x000fe200078e0200 */
[----:B------:R-:W5:Y:S02]  /*01d0*/  LDG.E.U16 R39, desc[UR10][R6.64+0x3800] ;  /* 0x0038000a06277981 */ /* 0x000f64000c1e1500 */
[----:B------:R-:W-:-:S02]  /*01e0*/  LOP3.LUT R3, R5, 0x1c0, RZ, 0xc0, !PT ;  /* 0x000001c005037812 */ /* 0x000fc400078ec0ff */
[----:B------:R-:W-:Y:S01]  /*01f0*/  SHF.L.U32 R12, R12, 0x1, RZ ;  /* 0x000000010c0c7819 */ /* 0x000fe200000006ff */
[----:B------:R-:W5:Y:S01]  /*0200*/  LDG.E.U16 R41, desc[UR10][R6.64+0x3c00] ;  /* 0x003c000a06297981 */ /* 0x000f62000c1e1500 */
[C---:B------:R-:W-:Y:S01]  /*0210*/  LEA R8, P0, R3.reuse, UR4, 0x1 ;  /* 0x0000000403087c11 */ /* 0x040fe2000f8008ff */
[----:B------:R-:W-:Y:S01]  /*0220*/  UMOV UR4, 0x400 ;  /* 0x0000040000047882 */ /* 0x000fe20000000000 */
[----:B------:R-:W-:Y:S01]  /*0230*/  LOP3.LUT R10, R12, R10, RZ, 0x3c, !PT ;  /* 0x0000000a0c0a7212 */ /* 0x000fe200078e3cff */
[----:B--2---:R-:W-:Y:S01]  /*0240*/  ULEA UR8, UR8, UR4, 0x18 ;  /* 0x0000000408087291 */ /* 0x004fe2000f8ec03f */
[----:B------:R-:W-:Y:S01]  /*0250*/  LEA.HI.X R9, R3, UR5, RZ, 0x1, P0 ;  /* 0x0000000503097c11 */ /* 0x000fe200080f0cff */
[----:B------:R-:W2:Y:S02]  /*0260*/  LDG.E.U16 R24, desc[UR10][R6.64+0x1040] ;  /* 0x0010400a06187981 */ /* 0x000ea4000c1e1500 */
[----:B------:R-:W-:Y:S02]  /*0270*/  IMAD.WIDE.U32 R8, R0, 0x2, R8 ;  /* 0x0000000200087825 */ /* 0x000fe400078e0008 */
[----:B------:R-:W2:Y:S04]  /*0280*/  LDG.E.U16 R26, desc[UR10][R6.64+0x1440] ;  /* 0x0014400a061a7981 */ /* 0x000ea8000c1e1500 */
[----:B------:R3:W2:Y:S04]  /*0290*/  LDG.E.U16 R12, desc[UR10][R8.64+0x3c40] ;  /* 0x003c400a080c7981 */ /* 0x0006a8000c1e1500 */
[----:B------:R-:W2:Y:S04]  /*02a0*/  LDG.E.U16 R28, desc[UR10][R6.64+0x1840] ;  /* 0x0018400a061c7981 */ /* 0x000ea8000c1e1500 */
[----:B------:R-:W2:Y:S01]  /*02b0*/  LDG.E.U16 R30, desc[UR10][R6.64+0x1c40] ;  /* 0x001c400a061e7981 */ /* 0x000ea2000c1e1500 */
[----:B---3--:R-:W-:-:S03]  /*02c0*/  IMAD.WIDE.U32 R8, R16, 0x2, R18 ;  /* 0x0000000210087825 */ /* 0x008fc600078e0012 */
[----:B------:R-:W3:Y:S01]  /*02d0*/  LDG.E.U16 R18, desc[UR10][R6.64+0x440] ;  /* 0x0004400a06127981 */ /* 0x000ee2000c1e1500 */
[----:B------:R-:W-:-:S03]  /*02e0*/  IMAD.WIDE.U32 R8, R0, 0x2, R8 ;  /* 0x0000000200087825 */ /* 0x000fc600078e0008 */
[----:B------:R-:W2:Y:S04]  /*02f0*/  LDG.E.U16 R19, desc[UR10][R6.64+0x840] ;  /* 0x0008400a06137981 */ /* 0x000ea8000c1e1500 */
        /* <DEDUP_REMOVED lines=8> */
[----:B----4-:R0:W-:Y:S04]  /*0380*/  STS.U16 [R10+UR8], R17 ;  /* 0x000000110a007988 */ /* 0x0101e80008000408 */
[----:B-----5:R1:W-:Y:S04]  /*0390*/  STS.U16 [R10+UR8+0x400], R20 ;  /* 0x000400140a007988 */ /* 0x0203e80008000408 */
[----:B------:R4:W-:Y:S04]  /*03a0*/  STS.U16 [R10+UR8+0x800], R21 ;  /* 0x000800150a007988 */ /* 0x0009e80008000408 */
[----:B0-----:R-:W5:Y:S04]  /*03b0*/  LDG.E.U16 R17, desc[UR10][R6.64+0x40] ;  /* 0x0000400a06117981 */ /* 0x001f68000c1e1500 */
[----:B-1----:R-:W5:Y:S04]  /*03c0*/  LDG.E.U16 R20, desc[UR10][R6.64+0xc40] ;  /* 0x000c400a06147981 */ /* 0x002f68000c1e1500 */
[----:B------:R0:W-:Y:S04]  /*03d0*/  STS.U16 [R10+UR8+0xc00], R22 ;  /* 0x000c00160a007988 */ /* 0x0001e80008000408 */
[----:B------:R1:W-:Y:S04]  /*03e0*/  STS.U16 [R10+UR8+0x1000], R23 ;  /* 0x001000170a007988 */ /* 0x0003e80008000408 */
[----:B------:R1:W-:Y:S04]  /*03f0*/  STS.U16 [R10+UR8+0x1400], R25 ;  /* 0x001400190a007988 */ /* 0x0003e80008000408 */
[----:B------:R1:W-:Y:S04]  /*0400*/  STS.U16 [R10+UR8+0x1800], R27 ;  /* 0x0018001b0a007988 */ /* 0x0003e80008000408 */
[----:B------:R-:W-:Y:S04]  /*0410*/  STS.U16 [R10+UR8+0x1c00], R29 ;  /* 0x001c001d0a007988 */ /* 0x000fe80008000408 */
[----:B------:R1:W-:Y:S04]  /*0420*/  STS.U16 [R10+UR8+0x2000], R31 ;  /* 0x0020001f0a007988 */ /* 0x0003e80008000408 */
[----:B------:R-:W-:Y:S04]  /*0430*/  STS.U16 [R10+UR8+0x2400], R33 ;  /* 0x002400210a007988 */ /* 0x000fe80008000408 */
[----:B------:R-:W-:Y:S04]  /*0440*/  STS.U16 [R10+UR8+0x2800], R15 ;  /* 0x0028000f0a007988 */ /* 0x000fe80008000408 */
[----:B------:R1:W-:Y:S04]  /*0450*/  STS.U16 [R10+UR8+0x2c00], R14 ;  /* 0x002c000e0a007988 */ /* 0x0003e80008000408 */
[----:B------:R3:W-:Y:S04]  /*0460*/  STS.U16 [R10+UR8+0x3000], R13 ;  /* 0x0030000d0a007988 */ /* 0x0007e80008000408 */
[----:B------:R3:W-:Y:S04]  /*0470*/  STS.U16 [R10+UR8+0x3400], R11 ;  /* 0x0034000b0a007988 */ /* 0x0007e80008000408 */
[----:B------:R-:W5:Y:S04]  /*0480*/  LDG.E.U16 R6, desc[UR10][R8.64] ;  /* 0x0000000a08067981 */ /* 0x000f68000c1e1500 */
[----:B----4-:R-:W4:Y:S04]  /*0490*/  LDG.E.U16 R21, desc[UR10][R8.64+0x400] ;  /* 0x0004000a08157981 */ /* 0x010f28000c1e1500 */
[----:B0-----:R-:W4:Y:S04]  /*04a0*/  LDG.E.U16 R22, desc[UR10][R8.64+0x800] ;  /* 0x0008000a08167981 */ /* 0x001f28000c1e1500 */
[----:B-1----:R-:W4:Y:S04]  /*04b0*/  LDG.E.U16 R23, desc[UR10][R8.64+0xc00] ;  /* 0x000c000a08177981 */ /* 0x002f28000c1e1500 */
[----:B------:R-:W4:Y:S04]  /*04c0*/  LDG.E.U16 R25, desc[UR10][R8.64+0x1000] ;  /* 0x0010000a08197981 */ /* 0x000f28000c1e1500 */
[----:B------:R-:W4:Y:S04]  /*04d0*/  LDG.E.U16 R27, desc[UR10][R8.64+0x1400] ;  /* 0x0014000a081b7981 */ /* 0x000f28000c1e1500 */
[----:B------:R-:W4:Y:S04]  /*04e0*/  LDG.E.U16 R31, desc[UR10][R8.64+0x1800] ;  /* 0x0018000a081f7981 */ /* 0x000f28000c1e1500 */
[----:B------:R-:W4:Y:S04]  /*04f0*/  LDG.E.U16 R7, desc[UR10][R8.64+0x40] ;  /* 0x0000400a08077981 */ /* 0x000f28000c1e1500 */
[----:B------:R-:W4:Y:S04]  /*0500*/  LDG.E.U16 R14, desc[UR10][R8.64+0x440] ;  /* 0x0004400a080e7981 */ /* 0x000f28000c1e1500 */
[----:B---3--:R-:W3:Y:S04]  /*0510*/  LDG.E.U16 R13, desc[UR10][R8.64+0x840] ;  /* 0x0008400a080d7981 */ /* 0x008ee8000c1e1500 */
[----:B------:R-:W3:Y:S04]  /*0520*/  LDG.E.U16 R11, desc[UR10][R8.64+0xc40] ;  /* 0x000c400a080b7981 */ /* 0x000ee8000c1e1500 */
[----:B------:R-:W3:Y:S04]  /*0530*/  LDG.E.U16 R15, desc[UR10][R8.64+0x1040] ;  /* 0x0010400a080f7981 */ /* 0x000ee8000c1e1500 */
[----:B------:R-:W3:Y:S04]  /*0540*/  LDG.E.U16 R29, desc[UR10][R8.64+0x1440] ;  /* 0x0014400a081d7981 */ /* 0x000ee8000c1e1500 */
[----:B------:R-:W3:Y:S04]  /*0550*/  LDG.E.U16 R33, desc[UR10][R8.64+0x1840] ;  /* 0x0018400a08217981 */ /* 0x000ee8000c1e1500 */
[----:B------:R0:W3:Y:S01]  /*0560*/  LDG.E.U16 R8, desc[UR10][R8.64+0x1c40] ;  /* 0x001c400a08087981 */ /* 0x0000e2000c1e1500 */
[----:B------:R-:W-:-:S03]  /*0570*/  LOP3.LUT R57, R10, 0x40, RZ, 0x3c, !PT ;  /* 0x000000400a397812 */ /* 0x000fc600078e3cff */
[----:B------:R-:W-:Y:S01]  /*0580*/  STS.U16 [R10+UR8+0x3800], R39 ;  /* 0x003800270a007988 */ /* 0x000fe20008000408 */
[----:B0-----:R-:W-:-:S03]  /*0590*/  SHF.R.U32.HI R9, RZ, 0x5, R4 ;  /* 0x00000005ff097819 */ /* 0x001fc60000011604 */
[----:B------:R-:W-:Y:S01]  /*05a0*/  STS.U16 [R10+UR8+0x3c00], R41 ;  /* 0x003c00290a007988 */ /* 0x000fe20008000408 */
[----:B------:R-:W-:-:S03]  /*05b0*/  R2UR UR4, R9 ;  /* 0x00000000090472ca */ /* 0x000fc600000e0000 */
[----:B------:R-:W-:Y:S04]  /*05c0*/  STS.U16 [R57+UR8+0x400], R18 ;  /* 0x0004001239007988 */ /* 0x000fe80008000408 */
[----:B--2---:R-:W-:Y:S04]  /*05d0*/  STS.U16 [R57+UR8+0x800], R19 ;  /* 0x0008001339007988 */ /* 0x004fe80008000408 */
[----:B------:R-:W-:Y:S04]  /*05e0*/  STS.U16 [R57+UR8+0x1000], R24 ;  /* 0x0010001839007988 */ /* 0x000fe80008000408 */
        /* <DEDUP_REMOVED lines=10> */
[----:B------:R-:W-:Y:S01]  /*0690*/  STS.U16 [R57+UR8+0x3c00], R12 ;  /* 0x003c000c39007988 */ /* 0x000fe20008000408 */
[----:B------:R-:W-:-:S02]  /*06a0*/  USHF.L.U32 UR4, UR4, 0x7, URZ ;  /* 0x0000000704047899 */ /* 0x000fc4000800063f */
[----:B------:R-:W-:Y:S02]  /*06b0*/  UIADD3 UR5, UR8, 0x4000, URZ ;  /* 0x0000400008057890 */ /* 0x000fe4000fffe03f */
[----:B------:R-:W-:Y:S02]  /*06c0*/  ULOP3.LUT UR4, UR4, 0x200, URZ, 0xc0, !UPT ;  /* 0x0000020004047892 */ /* 0x000fe4000f8ec03f */
[----:B------:R-:W-:Y:S02]  /*06d0*/  USHF.R.U32.HI UR5, URZ, 0x4, UR5 ;  /* 0x000000043f057899 */ /* 0x000fe40008011605 */
[----:B------:R-:W-:Y:S02]  /*06e0*/  ULEA.HI UR4, UR8, UR4, URZ, 0x1c ;  /* 0x0000000408047291 */ /* 0x000fe4000f8fe03f */
[----:B------:R-:W-:Y:S02]  /*06f0*/  USGXT.U32 UR6, UR5, 0xe ;  /* 0x0000000e0506789a */ /* 0x000fe40008000000 */
[----:B------:R-:W-:Y:S01]  /*0700*/  ULOP3.LUT UR9, UR4, 0x3fff, URZ, 0xc0, !UPT ;  /* 0x00003fff04097892 */ /* 0x000fe2000f8ec03f */
[----:B------:R-:W-:Y:S01]  /*0710*/  UMOV UR7, 0x40000040 ;  /* 0x4000004000077882 */ /* 0x000fe20000000000 */
[----:B------:R-:W-:-:S05]  /*0720*/  UMOV UR5, 0x40000040 ;  /* 0x4000004000057882 */ /* 0x000fca0000000000 */
[----:B------:R-:W-:Y:S01]  /*0730*/  UMOV UR4, UR9 ;  /* 0x0000000900047c82 */ /* 0x000fe20008000000 */
[----:B------:R-:W-:Y:S01]  /*0740*/  UIADD3 UR9, UP0, UR9, 0x2, URZ ;  /* 0x0000000209097890 */ /* 0x000fe2000ff1e03f */
[----:B-----5:R-:W-:Y:S04]  /*0750*/  STS.U16 [R57+UR8], R17 ;  /* 0x0000001139007988 */ /* 0x020fe80008000408 */
[----:B------:R-:W-:Y:S04]  /*0760*/  STS.U16 [R57+UR8+0xc00], R20 ;  /* 0x000c001439007988 */ /* 0x000fe80008000408 */
[----:B------:R-:W-:Y:S04]  /*0770*/  STS.U16 [R10+UR8+0x5c00], R42 ;  /* 0x005c002a0a007988 */ /* 0x000fe80008000408 */
[----:B------:R-:W-:Y:S04]  /*0780*/  STS.U16 [R10+UR8+0x4000], R6 ;  /* 0x004000060a007988 */ /* 0x000fe80008000408 */
[----:B----4-:R-:W-:Y:S04]  /*0790*/  STS.U16 [R10+UR8+0x4400], R21 ;  /* 0x004400150a007988 */ /* 0x010fe80008000408 */
[----:B------:R-:W-:Y:S04]  /*07a0*/  STS.U16 [R10+UR8+0x4800], R22 ;  /* 0x004800160a007988 */ /* 0x000fe80008000408 */
[----:B------:R-:W-:Y:S04]  /*07b0*/  STS.U16 [R10+UR8+0x4c00], R23 ;  /* 0x004c00170a007988 */ /* 0x000fe80008000408 */
[----:B------:R-:W-:Y:S04]  /*07c0*/  STS.U16 [R10+UR8+0x5000], R25 ;  /* 0x005000190a007988 */ /* 0x000fe80008000408 */
[----:B------:R-:W-:Y:S04]  /*07d0*/  STS.U16 [R10+UR8+0x5400], R27 ;  /* 0x0054001b0a007988 */ /* 0x000fe80008000408 */
[----:B------:R-:W-:Y:S04]  /*07e0*/  STS.U16 [R10+UR8+0x5800], R31 ;  /* 0x0058001f0a007988 */ /* 0x000fe80008000408 */
[----:B------:R-:W-:Y:S04]  /*07f0*/  STS.U16 [R57+UR8+0x4000], R7 ;  /* 0x0040000739007988 */ /* 0x000fe80008000408 */
[----:B------:R-:W-:Y:S04]  /*0800*/  STS.U16 [R57+UR8+0x4400], R14 ;  /* 0x0044000e39007988 */ /* 0x000fe80008000408 */
[----:B---3--:R-:W-:Y:S04]  /*0810*/  STS.U16 [R57+UR8+0x4800], R13 ;  /* 0x0048000d39007988 */ /* 0x008fe80008000408 */
[----:B------:R-:W-:Y:S04]  /*0820*/  STS.U16 [R57+UR8+0x4c00], R11 ;  /* 0x004c000b39007988 */ /* 0x000fe80008000408 */
[----:B------:R-:W-:Y:S04]  /*0830*/  STS.U16 [R57+UR8+0x5000], R15 ;  /* 0x0050000f39007988 */ /* 0x000fe80008000408 */
[----:B------:R-:W-:Y:S04]  /*0840*/  STS.U16 [R57+UR8+0x5400], R29 ;  /* 0x0054001d39007988 */ /* 0x000fe80008000408 */
[----:B------:R0:W-:Y:S04]  /*0850*/  STS.U16 [R57+UR8+0x5800], R33 ;  /* 0x0058002139007988 */ /* 0x0001e80008000408 */
[----:B------:R1:W-:Y:S01]  /*0860*/  STS.U16 [R57+UR8+0x5c00], R8 ;  /* 0x005c000839007988 */ /* 0x0003e20008000408 */
[----:B------:R-:W-:Y:S06]  /*0870*/  BAR.SYNC.DEFER_BLOCKING 0x0 ;  /* 0x0000000000007b1d */ /* 0x000fec0000010000 */
[----:B0-----:R-:W-:-:S06]  /*0880*/  WARPGROUP.ARRIVE ;  /* 0x00000000000079c5 */ /* 0x001fcc0000000000 */
[----:B------:R-:W-:Y:S01]  /*0890*/  HGMMA.64x64x16.F32 R24, gdesc[UR4].tnspB, RZ, !UPT ;  /* 0x40e00000041879f0 */ /* 0x000fe2000c7008ff */
[----:B------:R-:W-:Y:S01]  /*08a0*/  UIADD3 UR6, UP1, UR6, 0x80, URZ ;  /* 0x0000008006067890 */ /* 0x000fe2000ff3e03f */
[----:B------:R-:W-:Y:S01]  /*08b0*/  UMOV UR5, URZ ;  /* 0x0000003f00057c82 */ /* 0x000fe20008000000 */
[----:B------:R-:W-:Y:S02]  /*08c0*/  UMOV UR4, URZ ;  /* 0x0000003f00047c82 */ /* 0x000fe40008000000 */
[----:B------:R-:W-:Y:S02]  /*08d0*/  UIADD3.X UR7, UR5, 0x40000040, URZ, UP1, !UPT ;  /* 0x4000004005077890 */ /* 0x000fe40008ffe43f */
[----:B------:R-:W-:-:S03]  /*08e0*/  UIADD3.X UR5, UR4, 0x40000040, URZ, UP0, !UPT ;  /* 0x4000004004057890 */ /* 0x000fc600087fe43f */
[----:B------:R-:W-:-:S06]  /*08f0*/  UMOV UR4, UR9 ;  /* 0x0000000900047c82 */ /* 0x000fcc0008000000 */
[----:B------:R-:W-:Y:S01]  /*0900*/  HGMMA.64x64x16.F32 R24, gdesc[UR4].tnspB, R24 ;  /* 0x40e00000041879f0 */ /* 0x000fe20008700818 */
[----:B------:R-:W-:Y:S02]  /*0910*/  UIADD3.64 UR14, UR6, 0x80, URZ ;  /* 0x00000080060e7897 */ /* 0x000fe4000fffe03f */
[----:B------:R-:W-:Y:S02]  /*0920*/  UIADD3.64 UR12, UR4, 0x2, URZ ;  /* 0x00000002040c7897 */ /* 0x000fe4000fffe03f */
[----:B------:R-:W-:Y:S02]  /*0930*/  UIADD3.64 UR6, UR6, 0x100, URZ ;  /* 0x0000010006067897 */ /* 0x000fe4000fffe03f */
[----:B------:R-:W-:-:S05]  /*0940*/  UIADD3.64 UR4, UR4, 0x4, URZ ;  /* 0x0000000404047897 */ /* 0x000fca000fffe03f */
[----:B------:R-:W-:Y:S01]  /*0950*/  HGMMA.64x64x16.F32 R24, gdesc[UR12].tnspB, R24 ;  /* 0x40e000000c1879f0 */ /* 0x000fe20008700818 */
[C---:B------:R-:W-:Y:S02]  /*0960*/  IMAD.SHL.U32 R7, R4.reuse, 0x200, RZ ;  /* 0x0000020004077824 */ /* 0x040fe400078e00ff */
[C---:B------:R-:W-:Y:S01]  /*0970*/  IMAD.SHL.U32 R6, R4.reuse, 0x20, RZ ;  /* 0x0000002004067824 */ /* 0x040fe200078e00ff */
[----:B------:R-:W-:Y:S02]  /*0980*/  HGMMA.64x64x16.F32 R24, gdesc[UR4].tnspB, R24, gsb0 ;  /* 0x40e00000041879f0 */ /* 0x000fe40008000818 */
[----:B-1----:R-:W-:Y:S01]  /*0990*/  LOP3.LUT R8, R7, 0x3000, RZ, 0xc0, !PT ;  /* 0x0000300007087812 */ /* 0x002fe200078ec0ff */
[----:B------:R-:W-:Y:S01]  /*09a0*/  IMAD.SHL.U32 R7, R4, 0x10, RZ ;  /* 0x0000001004077824 */ /* 0x000fe200078e00ff */
[----:B------:R-:W-:-:S04]  /*09b0*/  LOP3.LUT R6, R6, 0x60, RZ, 0xc0, !PT ;  /* 0x0000006006067812 */ /* 0x000fc800078ec0ff */
[--C-:B------:R-:W-:Y:S02]  /*09c0*/  LOP3.LUT R6, R6, 0xf80, R7.reuse, 0xf8, !PT ;  /* 0x00000f8006067812 */ /* 0x100fe400078ef807 */
[----:B------:R-:W-:Y:S02]  /*09d0*/  LOP3.LUT R18, R8, 0x70, R7, 0xf8, !PT ;  /* 0x0000007008127812 */ /* 0x000fe400078ef807 */
[--C-:B------:R-:W-:Y:S02]  /*09e0*/  SHF.R.S32.HI R7, RZ, 0x5, R4.reuse ;  /* 0x00000005ff077819 */ /* 0x100fe40000011404 */
[----:B------:R-:W-:Y:S02]  /*09f0*/  SHF.R.S32.HI R17, RZ, 0x2, R4 ;  /* 0x00000002ff117819 */ /* 0x000fe40000011404 */
[----:B------:R-:W-:Y:S02]  /*0a00*/  SGXT R4, R7, 0x1 ;  /* 0x000000010704781a */ /* 0x000fe40000000200 */
[----:B------:R-:W-:-:S02]  /*0a10*/  SGXT R17, R17, 0x1 ;  /* 0x000000011111781a */ /* 0x000fc40000000200 */
[----:B------:R-:W-:Y:S02]  /*0a20*/  LOP3.LUT R4, R4, 0x4010, RZ, 0xc0, !PT ;  /* 0x0000401004047812 */ /* 0x000fe400078ec0ff */
[----:B------:R-:W-:Y:S02]  /*0a30*/  LOP3.LUT R17, R6, 0x4010, R17, 0xf8, !PT ;  /* 0x0000401006117812 */ /* 0x000fe400078ef811 */
[----:B------:R-:W-:-:S04]  /*0a40*/  LOP3.LUT R19, R4, 0x180, R5, 0xf8, !PT ;  /* 0x0000018004137812 */ /* 0x000fc800078ef805 */
[----:B------:R-:W-:Y:S02]  /*0a50*/  LOP3.LUT R18, R19, R18, RZ, 0x3c, !PT ;  /* 0x0000001213127212 */ /* 0x000fe400078e3cff */
[----:B------:R-:W-:Y:S01]  /*0a60*/  LOP3.LUT R19, R17, 0x10, RZ, 0x3c, !PT ;  /* 0x0000001011137812 */ /* 0x000fe200078e3cff */
[----:B------:R-:W-:Y:S02]  /*0a70*/  WARPGROUP.DEPBAR.LE gsb0, 0x0 ;  /* 0x00008000000079c5 */ /* 0x000fe40000010000 */
[----:B------:R-:W-:Y:S01]  /*0a80*/  MOV R4, R24 ;  /* 0x0000001800047202 */ /* 0x000fe20000000f00 */
[----:B------:R-:W-:Y:S01]  /*0a90*/  IMAD.MOV.U32 R5, RZ, RZ, R26 ;  /* 0x000000ffff057224 */ /* 0x000fe200078e001a */
[----:B------:R-:W-:Y:S01]  /*0aa0*/  MOV R8, R28 ;  /* 0x0000001c00087202 */ /* 0x000fe20000000f00 */
[----:B------:R-:W-:Y:S01]  /*0ab0*/  IMAD.MOV.U32 R6, RZ, RZ, R40 ;  /* 0x000000ffff067224 */ /* 0x000fe200078e0028 */
[----:B------:R-:W-:Y:S01]  /*0ac0*/  MOV R12, R32 ;  /* 0x00000020000c7202 */ /* 0x000fe20000000f00 */
[----:B------:R-:W-:Y:S01]  /*0ad0*/  IMAD.MOV.U32 R7, RZ, RZ, R42 ;  /* 0x000000ffff077224 */ /* 0x000fe200078e002a */
[----:B------:R-:W-:Y:S01]  /*0ae0*/  BAR.SYNC.DEFER_BLOCKING 0x0 ;  /* 0x0000000000007b1d */ /* 0x000fe20000010000 */
[----:B------:R-:W-:-:S02]  /*0af0*/  IMAD.MOV.U32 R9, RZ, RZ, R30 ;  /* 0x000000ffff097224 */ /* 0x000fc400078e001e */
[----:B------:R-:W-:Y:S02]  /*0b00*/  IMAD.MOV.U32 R10, RZ, RZ, R44 ;  /* 0x000000ffff0a7224 */ /* 0x000fe400078e002c */
[----:B------:R-:W-:Y:S02]  /*0b10*/  IMAD.MOV.U32 R11, RZ, RZ, R46 ;  /* 0x000000ffff0b7224 */ /* 0x000fe400078e002e */
[----:B------:R-:W-:Y:S02]  /*0b20*/  IMAD.MOV.U32 R13, RZ, RZ, R34 ;  /* 0x000000ffff0d7224 */ /* 0x000fe400078e0022 */
[----:B------:R-:W-:Y:S02]  /*0b30*/  IMAD.MOV.U32 R14, RZ, RZ, R48 ;  /* 0x000000ffff0e7224 */ /* 0x000fe400078e0030 */
[----:B------:R-:W-:Y:S01]  /*0b40*/  IMAD.MOV.U32 R15, RZ, RZ, R50 ;  /* 0x000000ffff0f7224 */ /* 0x000fe200078e0032 */
[----:B------:R-:W-:Y:S01]  /*0b50*/  MOV R20, R33 ;  /* 0x0000002100147202 */ /* 0x000fe20000000f00 */
[----:B------:R-:W-:Y:S01]  /*0b60*/  IMAD.MOV.U32 R21, RZ, RZ, R35 ;  /* 0x000000ffff157224 */ /* 0x000fe200078e0023 */
[----:B------:R-:W-:Y:S01]  /*0b70*/  MOV R23, R51 ;  /* 0x0000003300177202 */ /* 0x000fe20000000f00 */
[----:B------:R-:W-:Y:S01]  /*0b80*/  IMAD.MOV.U32 R22, RZ, RZ, R49 ;  /* 0x000000ffff167224 */ /* 0x000fe200078e0031 */
[----:B------:R-:W-:Y:S01]  /*0b90*/  MOV R42, R53 ;  /* 0x00000035002a7202 */ /* 0x000fe20000000f00 */
[----:B------:R-:W-:Y:S01]  /*0ba0*/  IMAD.MOV.U32 R40, RZ, RZ, R37 ;  /* 0x000000ffff287224 */ /* 0x000fe200078e0025 */
[----:B------:R0:W-:Y:S04]  /*0bb0*/  STS.128 [R17+UR8], R4 ;  /* 0x0000000411007988 */ /* 0x0001e80008000c08 */
[----:B------:R1:W-:Y:S04]  /*0bc0*/  STS.128 [R17+UR8+0x1000], R8 ;  /* 0x0010000811007988 */ /* 0x0003e80008000c08 */
[----:B------:R2:W-:Y:S01]  /*0bd0*/  STS.128 [R17+UR8+0x2000], R12 ;  /* 0x0020000c11007988 */ /* 0x0005e20008000c08 */
[----:B0-----:R-:W-:Y:S01]  /*0be0*/  MOV R4, R36 ;  /* 0x0000002400047202 */ /* 0x001fe20000000f00 */
[----:B------:R-:W-:Y:S01]  /*0bf0*/  IMAD.MOV.U32 R5, RZ, RZ, R38 ;  /* 0x000000ffff057224 */ /* 0x000fe200078e0026 */
[----:B------:R-:W-:Y:S01]  /*0c00*/  MOV R7, R54 ;  /* 0x0000003600077202 */ /* 0x000fe20000000f00 */
[----:B------:R-:W-:Y:S01]  /*0c10*/  IMAD.MOV.U32 R6, RZ, RZ, R52 ;  /* 0x000000ffff067224 */ /* 0x000fe200078e0034 */
[----:B-1----:R-:W-:Y:S01]  /*0c20*/  MOV R10, R41 ;  /* 0x00000029000a7202 */ /* 0x002fe20000000f00 */
[----:B------:R-:W-:-:S02]  /*0c30*/  IMAD.MOV.U32 R11, RZ, RZ, R43 ;  /* 0x000000ffff0b7224 */ /* 0x000fc400078e002b */
[----:B------:R-:W-:Y:S01]  /*0c40*/  IMAD.MOV.U32 R8, RZ, RZ, R25 ;  /* 0x000000ffff087224 */ /* 0x000fe200078e0019 */
[----:B--2---:R-:W-:Y:S01]  /*0c50*/  MOV R13, R31 ;  /* 0x0000001f000d7202 */ /* 0x004fe20000000f00 */
[----:B------:R-:W-:Y:S02]  /*0c60*/  IMAD.MOV.U32 R9, RZ, RZ, R27 ;  /* 0x000000ffff097224 */ /* 0x000fe400078e001b */
[----:B------:R-:W-:Y:S02]  /*0c70*/  IMAD.MOV.U32 R12, RZ, RZ, R29 ;  /* 0x000000ffff0c7224 */ /* 0x000fe400078e001d */
[----:B------:R-:W-:Y:S02]  /*0c80*/  IMAD.MOV.U32 R14, RZ, RZ, R45 ;  /* 0x000000ffff0e7224 */ /* 0x000fe400078e002d */
[----:B------:R-:W-:Y:S02]  /*0c90*/  IMAD.MOV.U32 R15, RZ, RZ, R47 ;  /* 0x000000ffff0f7224 */ /* 0x000fe400078e002f */
[----:B------:R-:W-:-:S02]  /*0ca0*/  IMAD.MOV.U32 R41, RZ, RZ, R39 ;  /* 0x000000ffff297224 */ /* 0x000fc400078e0027 */
[----:B------:R-:W-:Y:S01]  /*0cb0*/  IMAD.MOV.U32 R43, RZ, RZ, R55 ;  /* 0x000000ffff2b7224 */ /* 0x000fe200078e0037 */
[----:B------:R-:W0:Y:S01]  /*0cc0*/  LDC.64 R38, c[0x0][0x220] ;  /* 0x00008800ff267b82 */ /* 0x000e220000000a00 */
[----:B------:R-:W-:Y:S04]  /*0cd0*/  STS.128 [R17+UR8+0x3000], R4 ;  /* 0x0030000411007988 */ /* 0x000fe80008000c08 */
[----:B------:R-:W-:Y:S04]  /*0ce0*/  STS.128 [R19+UR8], R8 ;  /* 0x0000000813007988 */ /* 0x000fe80008000c08 */
[----:B------:R-:W-:Y:S04]  /*0cf0*/  STS.128 [R19+UR8+0x1000], R12 ;  /* 0x0010000c13007988 */ /* 0x000fe80008000c08 */
[----:B------:R-:W-:Y:S04]  /*0d00*/  STS.128 [R19+UR8+0x2000], R20 ;  /* 0x0020001413007988 */ /* 0x000fe80008000c08 */
[----:B------:R-:W-:Y:S01]  /*0d10*/  STS.128 [R19+UR8+0x3000], R40 ;  /* 0x0030002813007988 */ /* 0x000fe20008000c08 */
[----:B------:R-:W-:Y:S01]  /*0d20*/  BAR.SYNC.DEFER_BLOCKING 0x0 ;  /* 0x0000000000007b1d */ /* 0x000fe20000010000 */
[----:B0-----:R-:W-:-:S04]  /*0d30*/  LEA R36, P0, R2, R38, 0x3 ;  /* 0x0000002602247211 */ /* 0x001fc800078018ff */
[----:B------:R-:W-:Y:S01]  /*0d40*/  LEA.HI.X R37, R16, R39, RZ, 0x2, P0 ;  /* 0x0000002710257211 */ /* 0x000fe200000f14ff */
[----:B------:R-:W0:Y:S04]  /*0d50*/  LDS.128 R28, [R18+UR8] ;  /* 0x00000008121c7984 */ /* 0x000e280008000c00 */
[----:B------:R-:W1:Y:S04]  /*0d60*/  LDS.128 R24, [R18+UR8+0x200] ;  /* 0x0002000812187984 */ /* 0x000e680008000c00 */
[----:B------:R-:W2:Y:S04]  /*0d70*/  LDS.128 R20, [R18+UR8+0x400] ;  /* 0x0004000812147984 */ /* 0x000ea80008000c00 */
[----:B------:R-:W3:Y:S04]  /*0d80*/  LDS.128 R12, [R18+UR8+0x600] ;  /* 0x00060008120c7984 */ /* 0x000ee80008000c00 */
[----:B------:R-:W4:Y:S04]  /*0d90*/  LDS.128 R8, [R18+UR8+0x800] ;  /* 0x0008000812087984 */ /* 0x000f280008000c00 */
[----:B------:R-:W5:Y:S04]  /*0da0*/  LDS.128 R4, [R18+UR8+0xa00] ;  /* 0x000a000812047984 */ /* 0x000f680008000c00 */
[----:B------:R-:W5:Y:S04]  /*0db0*/  LDS.128 R32, [R18+UR8+0xc00] ;  /* 0x000c000812207984 */ /* 0x000f680008000c00 */
[----:B------:R-:W5:Y:S01]  /*0dc0*/  LDS.128 R16, [R18+UR8+0xe00] ;  /* 0x000e000812107984 */ /* 0x000f620008000c00 */
[----:B------:R-:W-:-:S04]  /*0dd0*/  LEA R38, P0, R3, R38, 0x2 ;  /* 0x0000002603267211 */ /* 0x000fc800078010ff */
[----:B------:R-:W-:Y:S01]  /*0de0*/  LEA.HI.X R39, R3, R39, RZ, 0x2, P0 ;  /* 0x0000002703277211 */ /* 0x000fe200000f14ff */
[----:B------:R-:W-:-:S04]  /*0df0*/  IMAD.WIDE.U32 R2, R0, 0x4, R36 ;  /* 0x0000000400027825 */ /* 0x000fc800078e0024 */
[----:B------:R-:W-:Y:S01]  /*0e00*/  IMAD.WIDE.U32 R36, R0, 0x4, R38 ;  /* 0x0000000400247825 */ /* 0x000fe200078e0026 */
[----:B0-----:R-:W-:Y:S04]  /*0e10*/  STG.E desc[UR10][R2.64], R28 ;  /* 0x0000001c02007986 */ /* 0x001fe8000c10190a */
[----:B------:R-:W-:Y:S04]  /*0e20*/  STG.E desc[UR10][R2.64+0x80], R30 ;  /* 0x0000801e02007986 */ /* 0x000fe8000c10190a */
[----:B------:R-:W-:Y:S04]  /*0e30*/  STG.E desc[UR10][R2.64+0x800], R29 ;  /* 0x0008001d02007986 */ /* 0x000fe8000c10190a */
[----:B------:R-:W-:Y:S04]  /*0e40*/  STG.E desc[UR10][R2.64+0x880], R31 ;  /* 0x0008801f02007986 */ /* 0x000fe8000c10190a */
[----:B-1----:R-:W-:Y:S04]  /*0e50*/  STG.E desc[UR10][R2.64+0x1000], R24 ;  /* 0x0010001802007986 */ /* 0x002fe8000c10190a */
[----:B------:R-:W-:Y:S04]  /*0e60*/  STG.E desc[UR10][R2.64+0x1080], R26 ;  /* 0x0010801a02007986 */ /* 0x000fe8000c10190a */
[----:B------:R-:W-:Y:S04]  /*0e70*/  STG.E desc[UR10][R2.64+0x1800], R25 ;  /* 0x0018001902007986 */ /* 0x000fe8000c10190a */
[----:B------:R-:W-:Y:S04]  /*0e80*/  STG.E desc[UR10][R2.64+0x1880], R27 ;  /* 0x0018801b02007986 */ /* 0x000fe8000c10190a */
[----:B--2---:R-:W-:Y:S04]  /*0e90*/  STG.E desc[UR10][R2.64+0x2000], R20 ;  /* 0x0020001402007986 */ /* 0x004fe8000c10190a */
[----:B------:R-:W-:Y:S04]  /*0ea0*/  STG.E desc[UR10][R2.64+0x2080], R22 ;  /* 0x0020801602007986 */ /* 0x000fe8000c10190a */
[----:B------:R-:W-:Y:S04]  /*0eb0*/  STG.E desc[UR10][R2.64+0x2800], R21 ;  /* 0x0028001502007986 */ /* 0x000fe8000c10190a */
[----:B------:R-:W-:Y:S04]  /*0ec0*/  STG.E desc[UR10][R2.64+0x2880], R23 ;  /* 0x0028801702007986 */ /* 0x000fe8000c10190a */
[----:B---3--:R-:W-:Y:S04]  /*0ed0*/  STG.E desc[UR10][R2.64+0x3000], R12 ;  /* 0x0030000c02007986 */ /* 0x008fe8000c10190a */
[----:B------:R-:W-:Y:S04]  /*0ee0*/  STG.E desc[UR10][R2.64+0x3080], R14 ;  /* 0x0030800e02007986 */ /* 0x000fe8000c10190a */
[----:B------:R-:W-:Y:S04]  /*0ef0*/  STG.E desc[UR10][R2.64+0x3800], R13 ;  /* 0x0038000d02007986 */ /* 0x000fe8000c10190a */
[----:B------:R-:W-:Y:S04]  /*0f00*/  STG.E desc[UR10][R2.64+0x3880], R15 ;  /* 0x0038800f02007986 */ /* 0x000fe8000c10190a */
[----:B----4-:R-:W-:Y:S04]  /*0f10*/  STG.E desc[UR10][R2.64+0x4000], R8 ;  /* 0x0040000802007986 */ /* 0x010fe8000c10190a */
[----:B------:R-:W-:Y:S04]  /*0f20*/  STG.E desc[UR10][R2.64+0x4080], R10 ;  /* 0x0040800a02007986 */ /* 0x000fe8000c10190a */
[----:B------:R-:W-:Y:S04]  /*0f30*/  STG.E desc[UR10][R2.64+0x4800], R9 ;  /* 0x0048000902007986 */ /* 0x000fe8000c10190a */
[----:B------:R-:W-:Y:S04]  /*0f40*/  STG.E desc[UR10][R2.64+0x4880], R11 ;  /* 0x0048800b02007986 */ /* 0x000fe8000c10190a */
[----:B-----5:R-:W-:Y:S04]  /*0f50*/  STG.E desc[UR10][R2.64+0x5000], R4 ;  /* 0x0050000402007986 */ /* 0x020fe8000c10190a */
[----:B------:R-:W-:Y:S04]  /*0f60*/  STG.E desc[UR10][R2.64+0x5080], R6 ;  /* 0x0050800602007986 */ /* 0x000fe8000c10190a */
        /* <DEDUP_REMOVED lines=9> */
[----:B------:R-:W-:Y:S01]  /*1000*/  STG.E desc[UR10][R36.64+0x7880], R19 ;  /* 0x0078801324007986 */ /* 0x000fe2000c10190a */
[----:B------:R-:W-:Y:S05]  /*1010*/  EXIT ;  /* 0x000000000000794d */ /* 0x000fea0003800000 */
.L_x_0:
[----:B------:R-:W-:-:S00]  /*1020*/  BRA `(.L_x_0) ;  /* 0xfffffffc00fc7947 */ /* 0x000fc0000383ffff */
[----:B------:R-:W-:-:S00]  /*1030*/  NOP ;  /* 0x0000000000007918 */ /* 0x000fc00000000000 */
        /* <DEDUP_REMOVED lines=12> */
.L_x_1:


//--------------------- .nv.shared.gluon_mma      --------------------------
	.section	.nv.shared.gluon_mma,"aw",@nobits
	.sectionflags	@""
	.align	16
	.zero		1024


//--------------------- .nv.shared.reserved.0     --------------------------
	.section	.nv.shared.reserved.0,"aw",@nobits
	.weak		__nv_reservedSMEM_offset_0_alias
	.size		__nv_reservedSMEM_offset_0_alias, 0, 0
	.other		__nv_reservedSMEM_offset_0_alias,@"STO_CUDA_RESERVED_SHARED STV_DEFAULT"
__nv_reservedSMEM_offset_0_alias:
	.zero		0


//--------------------- .nv.constant0.gluon_mma   --------------------------
	.section	.nv.constant0.gluon_mma,"a",@progbits
	.sectionflags	@""
	.align	4
.nv.constant0.gluon_mma:
	.zero		568


//--------------------- SYMBOLS --------------------------

	.type		.nv.reservedSmem.offset0,@object
	.size		.nv.reservedSmem.offset0,0x4
